//
// Generated by NVIDIA NVVM Compiler
//
// Compiler Build ID: CL-36424714
// Cuda compilation tools, release 13.0, V13.0.88
// Based on NVVM 20.0.0
//

.version 9.0
.target sm_100
.address_size 64

	// .globl	_Z25neighbored_pair_reductionPiS_i

.visible .entry _Z25neighbored_pair_reductionPiS_i(
	.param .u64 .ptr .align 1 _Z25neighbored_pair_reductionPiS_i_param_0,
	.param .u64 .ptr .align 1 _Z25neighbored_pair_reductionPiS_i_param_1,
	.param .u32 _Z25neighbored_pair_reductionPiS_i_param_2
)
{
	.reg .pred 	%p<6>;
	.reg .b32 	%r<16>;
	.reg .b64 	%rd<11>;

	ld.param.u64 	%rd2, [_Z25neighbored_pair_reductionPiS_i_param_0];
	ld.param.u64 	%rd3, [_Z25neighbored_pair_reductionPiS_i_param_1];
	ld.param.u32 	%r7, [_Z25neighbored_pair_reductionPiS_i_param_2];
	mov.u32 	%r1, %tid.x;
	mov.u32 	%r2, %ntid.x;
	mov.u32 	%r3, %ctaid.x;
	mad.lo.s32 	%r4, %r2, %r3, %r1;
	setp.gt.s32 	%p1, %r4, %r7;
	@%p1 bra 	$L__BB0_8;
	cvta.to.global.u64 	%rd4, %rd2;
	setp.lt.u32 	%p2, %r2, 2;
	mul.wide.s32 	%rd5, %r4, 4;
	add.s64 	%rd1, %rd4, %rd5;
	@%p2 bra 	$L__BB0_6;
	mov.b32 	%r15, 1;
$L__BB0_3:
	shl.b32 	%r6, %r15, 1;
	add.s32 	%r9, %r6, -1;
	and.b32  	%r10, %r9, %r1;
	setp.ne.s32 	%p3, %r10, 0;
	@%p3 bra 	$L__BB0_5;
	mul.wide.u32 	%rd6, %r15, 4;
	add.s64 	%rd7, %rd1, %rd6;
	ld.global.u32 	%r11, [%rd7];
	ld.global.u32 	%r12, [%rd1];
	add.s32 	%r13, %r12, %r11;
	st.global.u32 	[%rd1], %r13;
$L__BB0_5:
	bar.sync 	0;
	setp.lt.u32 	%p4, %r6, %r2;
	mov.u32 	%r15, %r6;
	@%p4 bra 	$L__BB0_3;
$L__BB0_6:
	setp.ne.s32 	%p5, %r1, 0;
	@%p5 bra 	$L__BB0_8;
	ld.global.u32 	%r14, [%rd1];
	cvta.to.global.u64 	%rd8, %rd3;
	mul.wide.u32 	%rd9, %r3, 4;
	add.s64 	%rd10, %rd8, %rd9;
	st.global.u32 	[%rd10], %r14;
$L__BB0_8:
	ret;

}


// ===== COMPILED SASS (sm_100) =====

	.target	sm_100

	.elftype	@"ET_EXEC"


//--------------------- .note.nv.tkinfo           --------------------------
	.section	.note.nv.tkinfo,"",@"SHT_NOTE"
	.sectionflags	@"SHF_NOTE_NV_TKINFO"
	.tkinfo
        /*0018*/ 	.word	0x00000002
        /*0030*/ 	.string	""
        /*0030*/ 	.string	"ptxas"
        /*0030*/ 	.string	"Cuda compilation tools, release 13.0, V13.0.88"
        /*0030*/ 	.string	"Build cuda_13.0.r13.0/compiler.36424714_0"
        /*0030*/ 	.string	"-arch sm_100 -m 64 "



//--------------------- .note.nv.cuinfo           --------------------------
	.section	.note.nv.cuinfo,"",@"SHT_NOTE"
	.sectionflags	@"SHF_NOTE_NV_CUINFO"
        /*0018*/ 	.short	0x0002
        /*001a*/ 	.short	0x0064
        /*001c*/ 	.short	0x0082
	.zero		2


//--------------------- .nv.info                  --------------------------
	.section	.nv.info,"",@"SHT_CUDA_INFO"
	.align	4


	//----- nvinfo : EIATTR_REGCOUNT
	.align		4
        /*0000*/ 	.byte	0x04, 0x2f
        /*0002*/ 	.short	(.L_1 - .L_0)
	.align		4
.L_0:
        /*0004*/ 	.word	index@(_Z25neighbored_pair_reductionPiS_i)
        /*0008*/ 	.word	0x0000000c


	//----- nvinfo : EIATTR_FRAME_SIZE
	.align		4
.L_1:
        /*000c*/ 	.byte	0x04, 0x11
        /*000e*/ 	.short	(.L_3 - .L_2)
	.align		4
.L_2:
        /*0010*/ 	.word	index@(_Z25neighbored_pair_reductionPiS_i)
        /*0014*/ 	.word	0x00000000


	//----- nvinfo : EIATTR_MIN_STACK_SIZE
	.align		4
.L_3:
        /*0018*/ 	.byte	0x04, 0x12
        /*001a*/ 	.short	(.L_5 - .L_4)
	.align		4
.L_4:
        /*001c*/ 	.word	index@(_Z25neighbored_pair_reductionPiS_i)
        /*0020*/ 	.word	0x00000000
.L_5:


//--------------------- .nv.compat                --------------------------
	.section	.nv.compat,"",@"SHT_CUDA_COMPAT_INFO"
	.align	4
        /*0000*/ 	.byte	0x02, 0x09, 0x00, 0x00, 0x02, 0x02, 0x01, 0x00, 0x02, 0x05, 0x05, 0x00, 0x03, 0x07, 0x01, 0x01
        /*0010*/ 	.byte	0x02, 0x03, 0x00, 0x00, 0x02, 0x06, 0x01, 0x00, 0x04, 0x0b, 0x08, 0x00, 0x09, 0x00, 0x00, 0x00
        /*0020*/ 	.byte	0x00, 0x00, 0x00, 0x00


//--------------------- .nv.info._Z25neighbored_pair_reductionPiS_i --------------------------
	.section	.nv.info._Z25neighbored_pair_reductionPiS_i,"",@"SHT_CUDA_INFO"
	.sectionflags	@""
	.align	4


	//----- nvinfo : EIATTR_CUDA_API_VERSION
	.align		4
        /*0000*/ 	.byte	0x04, 0x37
        /*0002*/ 	.short	(.L_7 - .L_6)
.L_6:
        /*0004*/ 	.word	0x00000082


	//----- nvinfo : EIATTR_KPARAM_INFO
	.align		4
.L_7:
        /*0008*/ 	.byte	0x04, 0x17
        /*000a*/ 	.short	(.L_9 - .L_8)
.L_8:
        /*000c*/ 	.word	0x00000000
        /*0010*/ 	.short	0x0002
        /*0012*/ 	.short	0x0010
        /*0014*/ 	.byte	0x00, 0xf0, 0x11, 0x00


	//----- nvinfo : EIATTR_KPARAM_INFO
	.align		4
.L_9:
        /*0018*/ 	.byte	0x04, 0x17
        /*001a*/ 	.short	(.L_11 - .L_10)
.L_10:
        /*001c*/ 	.word	0x00000000
        /*0020*/ 	.short	0x0001
        /*0022*/ 	.short	0x0008
        /*0024*/ 	.byte	0x00, 0xf5, 0x21, 0x00


	//----- nvinfo : EIATTR_KPARAM_INFO
	.align		4
.L_11:
        /*0028*/ 	.byte	0x04, 0x17
        /*002a*/ 	.short	(.L_13 - .L_12)
.L_12:
        /*002c*/ 	.word	0x00000000
        /*0030*/ 	.short	0x0000
        /*0032*/ 	.short	0x0000
        /*0034*/ 	.byte	0x00, 0xf5, 0x21, 0x00


	//----- nvinfo : EIATTR_SPARSE_MMA_MASK
	.align		4
.L_13:
        /*0038*/ 	.byte	0x03, 0x50
        /*003a*/ 	.short	0x0000


	//----- nvinfo : EIATTR_MAXREG_COUNT
	.align		4
        /*003c*/ 	.byte	0x03, 0x1b
        /*003e*/ 	.short	0x00ff


	//----- nvinfo : EIATTR_NUM_BARRIERS
	.align		4
        /*0040*/ 	.byte	0x02, 0x4c
        /*0042*/ 	.byte	0x01
	.zero		1


	//----- nvinfo : EIATTR_MERCURY_ISA_VERSION
	.align		4
        /*0044*/ 	.byte	0x03, 0x5f
        /*0046*/ 	.short	0x0101


	//----- nvinfo : EIATTR_VRC_CTA_INIT_COUNT
	.align		4
        /*0048*/ 	.byte	0x02, 0x4a
	.zero		1
	.zero		1


	//----- nvinfo : EIATTR_EXIT_INSTR_OFFSETS
	.align		4
        /*004c*/ 	.byte	0x04, 0x1c
        /*004e*/ 	.short	(.L_15 - .L_14)


	//   ....[0]....
.L_14:
        /*0050*/ 	.word	0x00000070


	//   ....[1]....
        /*0054*/ 	.word	0x000001e0


	//   ....[2]....
        /*0058*/ 	.word	0x00000230


	//----- nvinfo : EIATTR_CRS_STACK_SIZE
	.align		4
.L_15:
        /*005c*/ 	.byte	0x04, 0x1e
        /*005e*/ 	.short	(.L_17 - .L_16)
.L_16:
        /*0060*/ 	.word	0x00000000


	//----- nvinfo : EIATTR_CBANK_PARAM_SIZE
	.align		4
.L_17:
        /*0064*/ 	.byte	0x03, 0x19
        /*0066*/ 	.short	0x0014


	//----- nvinfo : EIATTR_PARAM_CBANK
	.align		4
        /*0068*/ 	.byte	0x04, 0x0a
        /*006a*/ 	.short	(.L_19 - .L_18)
	.align		4
.L_18:
        /*006c*/ 	.word	index@(.nv.constant0._Z25neighbored_pair_reductionPiS_i)
        /*0070*/ 	.short	0x0380
        /*0072*/ 	.short	0x0014


	//----- nvinfo : EIATTR_SW_WAR
	.align		4
.L_19:
        /*0074*/ 	.byte	0x04, 0x36
        /*0076*/ 	.short	(.L_21 - .L_20)
.L_20:
        /*0078*/ 	.word	0x00000008
.L_21:


//--------------------- .nv.callgraph             --------------------------
	.section	.nv.callgraph,"",@"SHT_CUDA_CALLGRAPH"
	.align	4
	.sectionentsize	8
	.align		4
        /*0000*/ 	.word	0x00000000
	.align		4
        /*0004*/ 	.word	0xffffffff
	.align		4
        /*0008*/ 	.word	0x00000000
	.align		4
        /*000c*/ 	.word	0xfffffffe
	.align		4
        /*0010*/ 	.word	0x00000000
	.align		4
        /*0014*/ 	.word	0xfffffffd
	.align		4
        /*0018*/ 	.word	0x00000000
	.align		4
        /*001c*/ 	.word	0xfffffffc


//--------------------- .text._Z25neighbored_pair_reductionPiS_i --------------------------
	.section	.text._Z25neighbored_pair_reductionPiS_i,"ax",@progbits
	.align	128
        .global         _Z25neighbored_pair_reductionPiS_i
        .type           _Z25neighbored_pair_reductionPiS_i,@function
        .size           _Z25neighbored_pair_reductionPiS_i,(.L_x_5 - _Z25neighbored_pair_reductionPiS_i)
        .other          _Z25neighbored_pair_reductionPiS_i,@"STO_CUDA_ENTRY STV_DEFAULT"
_Z25neighbored_pair_reductionPiS_i:
.text._Z25neighbored_pair_reductionPiS_i:
[----:B------:R-:W-:Y:S01]  /*0000*/  LDC R1, c[0x0][0x37c] ;  /* 0x0000df00ff017b82 */ /* 0x000fe20000000800 */
[----:B------:R-:W0:Y:S01]  /*0010*/  S2R R9, SR_TID.X ;  /* 0x0000000000097919 */ /* 0x000e220000002100 */
[----:B------:R-:W0:Y:S01]  /*0020*/  LDCU UR4, c[0x0][0x360] ;  /* 0x00006c00ff0477ac */ /* 0x000e220008000800 */
[----:B------:R-:W0:Y:S01]  /*0030*/  S2R R6, SR_CTAID.X ;  /* 0x0000000000067919 */ /* 0x000e220000002500 */
[----:B------:R-:W1:Y:S01]  /*0040*/  LDCU UR5, c[0x0][0x390] ;  /* 0x00007200ff0577ac */ /* 0x000e620008000800 */
[----:B0-----:R-:W-:-:S05]  /*0050*/  IMAD R5, R6, UR4, R9 ;  /* 0x0000000406057c24 */ /* 0x001fca000f8e0209 */
[----:B-1----:R-:W-:-:S13]  /*0060*/  ISETP.GT.AND P0, PT, R5, UR5, PT ;  /* 0x0000000505007c0c */ /* 0x002fda000bf04270 */
[----:B------:R-:W-:Y:S05]  /*0070*/  @P0 EXIT ;  /* 0x000000000000094d */ /* 0x000fea0003800000 */
[----:B------:R-:W0:Y:S01]  /*0080*/  LDC.64 R2, c[0x0][0x380] ;  /* 0x0000e000ff027b82 */ /* 0x000e220000000a00 */
[----:B------:R-:W-:Y:S01]  /*0090*/  UISETP.GE.U32.AND UP0, UPT, UR4, 0x2, UPT ;  /* 0x000000020400788c */ /* 0x000fe2000bf06070 */
[----:B------:R-:W1:Y:S01]  /*00a0*/  LDCU.64 UR6, c[0x0][0x358] ;  /* 0x00006b00ff0677ac */ /* 0x000e620008000a00 */
[----:B0-----:R-:W-:-:S07]  /*00b0*/  IMAD.WIDE R2, R5, 0x4, R2 ;  /* 0x0000000405027825 */ /* 0x001fce00078e0202 */
[----:B-1----:R-:W-:Y:S05]  /*00c0*/  BRA.U !UP0, `(.L_x_0) ;  /* 0x0000000108407547 */ /* 0x002fea000b800000 */
[----:B------:R-:W-:-:S07]  /*00d0*/  HFMA2 R5, -RZ, RZ, 0, 5.9604644775390625e-08 ;  /* 0x00000001ff057431 */ /* 0x000fce00000001ff */
.L_x_3:
[----:B------:R-:W-:Y:S01]  /*00e0*/  SHF.L.U32 R8, R5, 0x1, RZ ;  /* 0x0000000105087819 */ /* 0x000fe200000006ff */
[----:B------:R-:W-:Y:S04]  /*00f0*/  BSSY.RECONVERGENT B0, `(.L_x_1) ;  /* 0x0000009000007945 */ /* 0x000fe80003800200 */
[----:B------:R-:W-:-:S05]  /*0100*/  VIADD R0, R8, 0xffffffff ;  /* 0xffffffff08007836 */ /* 0x000fca0000000000 */
[----:B------:R-:W-:-:S13]  /*0110*/  LOP3.LUT P0, RZ, R0, R9, RZ, 0xc0, !PT ;  /* 0x0000000900ff7212 */ /* 0x000fda000780c0ff */
[----:B0-----:R-:W-:Y:S05]  /*0120*/  @P0 BRA `(.L_x_2) ;  /* 0x0000000000140947 */ /* 0x001fea0003800000 */
[----:B------:R-:W-:Y:S01]  /*0130*/  IMAD.WIDE.U32 R4, R5, 0x4, R2 ;  /* 0x0000000405047825 */ /* 0x000fe200078e0002 */
[----:B------:R-:W2:Y:S05]  /*0140*/  LDG.E R7, desc[UR6][R2.64] ;  /* 0x0000000602077981 */ /* 0x000eaa000c1e1900 */
[----:B------:R-:W2:Y:S02]  /*0150*/  LDG.E R4, desc[UR6][R4.64] ;  /* 0x0000000604047981 */ /* 0x000ea4000c1e1900 */
[----:B--2---:R-:W-:-:S05]  /*0160*/  IADD3 R7, PT, PT, R4, R7, RZ ;  /* 0x0000000704077210 */ /* 0x004fca0007ffe0ff */
[----:B------:R0:W-:Y:S02]  /*0170*/  STG.E desc[UR6][R2.64], R7 ;  /* 0x0000000702007986 */ /* 0x0001e4000c101906 */
.L_x_2:
[----:B------:R-:W-:Y:S05]  /*0180*/  BSYNC.RECONVERGENT B0 ;  /* 0x0000000000007941 */ /* 0x000fea0003800200 */
.L_x_1:
[----:B------:R-:W-:Y:S01]  /*0190*/  BAR.SYNC.DEFER_BLOCKING 0x0 ;  /* 0x0000000000007b1d */ /* 0x000fe20000010000 */
[----:B------:R-:W-:Y:S01]  /*01a0*/  ISETP.GE.U32.AND P0, PT, R8, UR4, PT ;  /* 0x0000000408007c0c */ /* 0x000fe2000bf06070 */
[----:B------:R-:W-:-:S12]  /*01b0*/  IMAD.MOV.U32 R5, RZ, RZ, R8 ;  /* 0x000000ffff057224 */ /* 0x000fd800078e0008 */
[----:B------:R-:W-:Y:S05]  /*01c0*/  @!P0 BRA `(.L_x_3) ;  /* 0xfffffffc00c48947 */ /* 0x000fea000383ffff */
.L_x_0:
[----:B------:R-:W-:-:S13]  /*01d0*/  ISETP.NE.AND P0, PT, R9, RZ, PT ;  /* 0x000000ff0900720c */ /* 0x000fda0003f05270 */
[----:B------:R-:W-:Y:S05]  /*01e0*/  @P0 EXIT ;  /* 0x000000000000094d */ /* 0x000fea0003800000 */
[----:B0-----:R-:W2:Y:S01]  /*01f0*/  LDG.E R3, desc[UR6][R2.64] ;  /* 0x0000000602037981 */ /* 0x001ea2000c1e1900 */
[----:B------:R-:W0:Y:S02]  /*0200*/  LDC.64 R4, c[0x0][0x388] ;  /* 0x0000e200ff047b82 */ /* 0x000e240000000a00 */
[----:B0-----:R-:W-:-:S05]  /*0210*/  IMAD.WIDE.U32 R4, R6, 0x4, R4 ;  /* 0x0000000406047825 */ /* 0x001fca00078e0004 */
[----:B--2---:R-:W-:Y:S01]  /*0220*/  STG.E desc[UR6][R4.64], R3 ;  /* 0x0000000304007986 */ /* 0x004fe2000c101906 */
[----:B------:R-:W-:Y:S05]  /*0230*/  EXIT ;  /* 0x000000000000794d */ /* 0x000fea0003800000 */
.L_x_4:
[----:B------:R-:W-:-:S00]  /*0240*/  BRA `(.L_x_4) ;  /* 0xfffffffc00fc7947 */ /* 0x000fc0000383ffff */
[----:B------:R-:W-:-:S00]  /*0250*/  NOP ;  /* 0x0000000000007918 */ /* 0x000fc00000000000 */
        /* <DEDUP_REMOVED lines=10> */
.L_x_5:


//--------------------- .nv.shared.reserved.0     --------------------------
	.section	.nv.shared.reserved.0,"aw",@nobits
	.weak		__nv_reservedSMEM_offset_0_alias
	.size		__nv_reservedSMEM_offset_0_alias, 0, 64
	.other		__nv_reservedSMEM_offset_0_alias,@"STO_CUDA_RESERVED_SHARED STV_DEFAULT"
__nv_reservedSMEM_offset_0_alias:
	.zero		0
	.zero		64


//--------------------- .nv.constant0._Z25neighbored_pair_reductionPiS_i --------------------------
	.section	.nv.constant0._Z25neighbored_pair_reductionPiS_i,"a",@progbits
	.sectionflags	@""
	.align	4
.nv.constant0._Z25neighbored_pair_reductionPiS_i:
	.zero		916


//--------------------- SYMBOLS --------------------------

	.type		.nv.reservedSmem.offset0,@object
	.size		.nv.reservedSmem.offset0,0x4
